	.headerflags	@"EF_CUDA_TEXMODE_UNIFIED EF_CUDA_64BIT_ADDRESS EF_CUDA_ACCELERATORS EF_CUDA_SM90 EF_CUDA_VIRTUAL_SM(EF_CUDA_SM90)"
	.elftype	@"ET_EXEC"


//--------------------- .nv.info                  --------------------------
	.section	.nv.info,"",@"SHT_CUDA_INFO"
	.align	4


	//----- nvinfo : EIATTR_REGCOUNT
	.align		4
        /*0000*/ 	.byte	0x04, 0x2f
        /*0002*/ 	.short	(.L_3 - .L_2)
	.align		4
.L_2:
        /*0004*/ 	.word	index@(triton_poi_fused__native_batch_norm_legit_no_training_add_relu_12)
        /*0008*/ 	.word	0x00000020


	//----- nvinfo : EIATTR_MIN_STACK_SIZE
	.align		4
.L_3:
        /*000c*/ 	.byte	0x04, 0x12
        /*000e*/ 	.short	(.L_5 - .L_4)
	.align		4
.L_4:
        /*0010*/ 	.word	index@(triton_poi_fused__native_batch_norm_legit_no_training_add_relu_12)
        /*0014*/ 	.word	0x00000000


	//----- nvinfo : EIATTR_FRAME_SIZE
	.align		4
.L_5:
        /*0018*/ 	.byte	0x04, 0x11
        /*001a*/ 	.short	(.L_7 - .L_6)
	.align		4
.L_6:
        /*001c*/ 	.word	index@(triton_poi_fused__native_batch_norm_legit_no_training_add_relu_12)
        /*0020*/ 	.word	0x00000000


	//----- nvinfo : EIATTR_MIN_STACK_SIZE
	.align		4
.L_7:
        /*0024*/ 	.byte	0x04, 0x12
        /*0026*/ 	.short	(.L_9 - .L_8)
	.align		4
.L_8:
        /*0028*/ 	.word	index@(triton_poi_fused__native_batch_norm_legit_no_training_add_relu_12)
        /*002c*/ 	.word	0x00000000
.L_9:


//--------------------- .nv.info.triton_poi_fused__native_batch_norm_legit_no_training_add_relu_12 --------------------------
	.section	.nv.info.triton_poi_fused__native_batch_norm_legit_no_training_add_relu_12,"",@"SHT_CUDA_INFO"
	.sectionflags	@""
	.align	4


	//----- nvinfo : EIATTR_CUDA_API_VERSION
	.align		4
        /*0000*/ 	.byte	0x04, 0x37
        /*0002*/ 	.short	(.L_11 - .L_10)
.L_10:
        /*0004*/ 	.word	0x0000007c


	//----- nvinfo : EIATTR_KPARAM_INFO
	.align		4
.L_11:
        /*0008*/ 	.byte	0x04, 0x17
        /*000a*/ 	.short	(.L_13 - .L_12)
.L_12:
        /*000c*/ 	.word	0x00000000
        /*0010*/ 	.short	0x000b
        /*0012*/ 	.short	0x0058
        /*0014*/ 	.byte	0x00, 0xf0, 0x11, 0x00


	//----- nvinfo : EIATTR_KPARAM_INFO
	.align		4
.L_13:
        /*0018*/ 	.byte	0x04, 0x17
        /*001a*/ 	.short	(.L_15 - .L_14)
.L_14:
        /*001c*/ 	.word	0x00000000
        /*0020*/ 	.short	0x000a
        /*0022*/ 	.short	0x0050
        /*0024*/ 	.byte	0x00, 0xf4, 0x21, 0x00


	//----- nvinfo : EIATTR_KPARAM_INFO
	.align		4
.L_15:
        /*0028*/ 	.byte	0x04, 0x17
        /*002a*/ 	.short	(.L_17 - .L_16)
.L_16:
        /*002c*/ 	.word	0x00000000
        /*0030*/ 	.short	0x0009
        /*0032*/ 	.short	0x0048
        /*0034*/ 	.byte	0x00, 0xf4, 0x21, 0x00


	//----- nvinfo : EIATTR_KPARAM_INFO
	.align		4
.L_17:
        /*0038*/ 	.byte	0x04, 0x17
        /*003a*/ 	.short	(.L_19 - .L_18)
.L_18:
        /*003c*/ 	.word	0x00000000
        /*0040*/ 	.short	0x0008
        /*0042*/ 	.short	0x0040
        /*0044*/ 	.byte	0x00, 0xf4, 0x21, 0x00


	//----- nvinfo : EIATTR_KPARAM_INFO
	.align		4
.L_19:
        /*0048*/ 	.byte	0x04, 0x17
        /*004a*/ 	.short	(.L_21 - .L_20)
.L_20:
        /*004c*/ 	.word	0x00000000
        /*0050*/ 	.short	0x0007
        /*0052*/ 	.short	0x0038
        /*0054*/ 	.byte	0x00, 0xf4, 0x21, 0x00


	//----- nvinfo : EIATTR_KPARAM_INFO
	.align		4
.L_21:
        /*0058*/ 	.byte	0x04, 0x17
        /*005a*/ 	.short	(.L_23 - .L_22)
.L_22:
        /*005c*/ 	.word	0x00000000
        /*0060*/ 	.short	0x0006
        /*0062*/ 	.short	0x0030
        /*0064*/ 	.byte	0x00, 0xf4, 0x21, 0x00


	//----- nvinfo : EIATTR_KPARAM_INFO
	.align		4
.L_23:
        /*0068*/ 	.byte	0x04, 0x17
        /*006a*/ 	.short	(.L_25 - .L_24)
.L_24:
        /*006c*/ 	.word	0x00000000
        /*0070*/ 	.short	0x0005
        /*0072*/ 	.short	0x0028
        /*0074*/ 	.byte	0x00, 0xf4, 0x21, 0x00


	//----- nvinfo : EIATTR_KPARAM_INFO
	.align		4
.L_25:
        /*0078*/ 	.byte	0x04, 0x17
        /*007a*/ 	.short	(.L_27 - .L_26)
.L_26:
        /*007c*/ 	.word	0x00000000
        /*0080*/ 	.short	0x0004
        /*0082*/ 	.short	0x0020
        /*0084*/ 	.byte	0x00, 0xf4, 0x21, 0x00


	//----- nvinfo : EIATTR_KPARAM_INFO
	.align		4
.L_27:
        /*0088*/ 	.byte	0x04, 0x17
        /*008a*/ 	.short	(.L_29 - .L_28)
.L_28:
        /*008c*/ 	.word	0x00000000
        /*0090*/ 	.short	0x0003
        /*0092*/ 	.short	0x0018
        /*0094*/ 	.byte	0x00, 0xf4, 0x21, 0x00


	//----- nvinfo : EIATTR_KPARAM_INFO
	.align		4
.L_29:
        /*0098*/ 	.byte	0x04, 0x17
        /*009a*/ 	.short	(.L_31 - .L_30)
.L_30:
        /*009c*/ 	.word	0x00000000
        /*00a0*/ 	.short	0x0002
        /*00a2*/ 	.short	0x0010
        /*00a4*/ 	.byte	0x00, 0xf4, 0x21, 0x00


	//----- nvinfo : EIATTR_KPARAM_INFO
	.align		4
.L_31:
        /*00a8*/ 	.byte	0x04, 0x17
        /*00aa*/ 	.short	(.L_33 - .L_32)
.L_32:
        /*00ac*/ 	.word	0x00000000
        /*00b0*/ 	.short	0x0001
        /*00b2*/ 	.short	0x0008
        /*00b4*/ 	.byte	0x00, 0xf4, 0x21, 0x00


	//----- nvinfo : EIATTR_KPARAM_INFO
	.align		4
.L_33:
        /*00b8*/ 	.byte	0x04, 0x17
        /*00ba*/ 	.short	(.L_35 - .L_34)
.L_34:
        /*00bc*/ 	.word	0x00000000
        /*00c0*/ 	.short	0x0000
        /*00c2*/ 	.short	0x0000
        /*00c4*/ 	.byte	0x00, 0xf4, 0x21, 0x00


	//----- nvinfo : EIATTR_SPARSE_MMA_MASK
	.align		4
.L_35:
        /*00c8*/ 	.byte	0x03, 0x50
        /*00ca*/ 	.short	0x0000


	//----- nvinfo : EIATTR_MAXREG_COUNT
	.align		4
        /*00cc*/ 	.byte	0x03, 0x1b
        /*00ce*/ 	.short	0x00ff


	//----- nvinfo : EIATTR_EXIT_INSTR_OFFSETS
	.align		4
        /*00d0*/ 	.byte	0x04, 0x1c
        /*00d2*/ 	.short	(.L_37 - .L_36)


	//   ....[0]....
.L_36:
        /*00d4*/ 	.word	0x00000680


	//----- nvinfo : EIATTR_REQNTID
	.align		4
.L_37:
        /*00d8*/ 	.byte	0x04, 0x10
        /*00da*/ 	.short	(.L_39 - .L_38)
.L_38:
        /*00dc*/ 	.word	0x00000100
        /*00e0*/ 	.word	0x00000001
        /*00e4*/ 	.word	0x00000001


	//----- nvinfo : EIATTR_CBANK_PARAM_SIZE
	.align		4
.L_39:
        /*00e8*/ 	.byte	0x03, 0x19
        /*00ea*/ 	.short	0x005c


	//----- nvinfo : EIATTR_PARAM_CBANK
	.align		4
        /*00ec*/ 	.byte	0x04, 0x0a
        /*00ee*/ 	.short	(.L_41 - .L_40)
	.align		4
.L_40:
        /*00f0*/ 	.word	index@(.nv.constant0.triton_poi_fused__native_batch_norm_legit_no_training_add_relu_12)
        /*00f4*/ 	.short	0x0210
        /*00f6*/ 	.short	0x005c


	//----- nvinfo : EIATTR_SW_WAR
	.align		4
.L_41:
        /*00f8*/ 	.byte	0x04, 0x36
        /*00fa*/ 	.short	(.L_43 - .L_42)
.L_42:
        /*00fc*/ 	.word	0x00000008
.L_43:


//--------------------- .nv.callgraph             --------------------------
	.section	.nv.callgraph,"",@"SHT_CUDA_CALLGRAPH"
	.align	4
	.sectionentsize	8
	.align		4
        /*0000*/ 	.word	0x00000000
	.align		4
        /*0004*/ 	.word	0xffffffff
	.align		4
        /*0008*/ 	.word	0x00000000
	.align		4
        /*000c*/ 	.word	0xfffffffe
	.align		4
        /*0010*/ 	.word	0x00000000
	.align		4
        /*0014*/ 	.word	0xfffffffd
	.align		4
        /*0018*/ 	.word	0x00000000
	.align		4
        /*001c*/ 	.word	0xfffffffc


//--------------------- .nv.constant4             --------------------------
	.section	.nv.constant4,"a",@progbits
	.align	8
	.align		8
.nv.constant4:
        /*0000*/ 	.dword	_$_str
	.align		8
        /*0008*/ 	.dword	_$_str_$_2


//--------------------- .text.triton_poi_fused__native_batch_norm_legit_no_training_add_relu_12 --------------------------
	.section	.text.triton_poi_fused__native_batch_norm_legit_no_training_add_relu_12,"ax",@progbits
	.align	128
        .global         triton_poi_fused__native_batch_norm_legit_no_training_add_relu_12
        .type           triton_poi_fused__native_batch_norm_legit_no_training_add_relu_12,@function
        .size           triton_poi_fused__native_batch_norm_legit_no_training_add_relu_12,(.L_x_1 - triton_poi_fused__native_batch_norm_legit_no_training_add_relu_12)
        .other          triton_poi_fused__native_batch_norm_legit_no_training_add_relu_12,@"STO_CUDA_ENTRY STV_DEFAULT"
triton_poi_fused__native_batch_norm_legit_no_training_add_relu_12:
.text.triton_poi_fused__native_batch_norm_legit_no_training_add_relu_12:
[----:B------:R-:W-:Y:S01]  /*0000*/  LDC R1, c[0x0][0x28] ;  /* 0x00000a00ff017b82 */ /* 0x000fe20000000800 */
[----:B------:R-:W1:Y:S07]  /*0010*/  S2R R0, SR_TID.X ;  /* 0x0000000000007919 */ /* 0x000e6e0000002100 */
[----:B------:R-:W2:Y:S01]  /*0020*/  LDC.64 R6, c[0x0][0x228] ;  /* 0x00008a00ff067b82 */ /* 0x000ea20000000a00 */
[----:B------:R-:W-:Y:S01]  /*0030*/  ULDC.64 UR4, c[0x0][0x208] ;  /* 0x0000820000047ab9 */ /* 0x000fe20000000a00 */
[----:B------:R-:W3:Y:S06]  /*0040*/  S2R R5, SR_CTAID.X ;  /* 0x0000000000057919 */ /* 0x000eec0000002500 */
[----:B------:R-:W4:Y:S08]  /*0050*/  LDC.64 R12, c[0x0][0x218] ;  /* 0x00008600ff0c7b82 */ /* 0x000f300000000a00 */
[----:B------:R-:W5:Y:S08]  /*0060*/  LDC.64 R14, c[0x0][0x240] ;  /* 0x00009000ff0e7b82 */ /* 0x000f700000000a00 */
[----:B------:R-:W4:Y:S01]  /*0070*/  LDC.64 R16, c[0x0][0x220] ;  /* 0x00008800ff107b82 */ /* 0x000f220000000a00 */
[----:B-1----:R-:W-:-:S07]  /*0080*/  SHF.L.U32 R0, R0, 0x1, RZ ;  /* 0x0000000100007819 */ /* 0x002fce00000006ff */
[----:B------:R-:W1:Y:S01]  /*0090*/  LDC.64 R18, c[0x0][0x248] ;  /* 0x00009200ff127b82 */ /* 0x000e620000000a00 */
[----:B---3--:R-:W-:Y:S02]  /*00a0*/  SHF.R.S32.HI R3, RZ, 0x16, R5 ;  /* 0x00000016ff037819 */ /* 0x008fe40000011405 */
[----:B------:R-:W-:Y:S02]  /*00b0*/  LOP3.LUT R0, R0, 0x1fe, RZ, 0xc0, !PT ;  /* 0x000001fe00007812 */ /* 0x000fe400078ec0ff */
[----:B------:R-:W-:-:S03]  /*00c0*/  SGXT R3, R3, 0x1 ;  /* 0x000000010303781a */ /* 0x000fc60000000200 */
[----:B------:R-:W3:Y:S01]  /*00d0*/  LDC.64 R8, c[0x0][0x238] ;  /* 0x00008e00ff087b82 */ /* 0x000ee20000000a00 */
[----:B------:R-:W-:-:S04]  /*00e0*/  LEA R0, R5, R0, 0x9 ;  /* 0x0000000005007211 */ /* 0x000fc800078e48ff */
[----:B------:R-:W-:-:S03]  /*00f0*/  LEA.HI R4, R3, R0, RZ, 0x7 ;  /* 0x0000000003047211 */ /* 0x000fc600078f38ff */
[----:B------:R-:W1:Y:S01]  /*0100*/  LDC.64 R2, c[0x0][0x250] ;  /* 0x00009400ff027b82 */ /* 0x000e620000000a00 */
[----:B------:R-:W-:-:S04]  /*0110*/  LOP3.LUT R21, R4, 0xffffff80, RZ, 0xc0, !PT ;  /* 0xffffff8004157812 */ /* 0x000fc800078ec0ff */
[----:B------:R-:W-:-:S03]  /*0120*/  IADD3 R21, R0, -R21, RZ ;  /* 0x8000001500157210 */ /* 0x000fc60007ffe0ff */
[----:B------:R-:W3:Y:S02]  /*0130*/  LDC.64 R22, c[0x0][0x230] ;  /* 0x00008c00ff167b82 */ /* 0x000ee40000000a00 */
[----:B--2---:R-:W-:-:S06]  /*0140*/  IMAD.WIDE R6, R21, 0x4, R6 ;  /* 0x0000000415067825 */ /* 0x004fcc00078e0206 */
[----:B------:R-:W2:Y:S01]  /*0150*/  LDG.E.EL.64 R6, desc[UR4][R6.64] ;  /* 0x0000000406067981 */ /* 0x000ea2000c2e1b00 */
[----:B------:R-:W3:Y:S01]  /*0160*/  LDC.64 R10, c[0x0][0x258] ;  /* 0x00009600ff0a7b82 */ /* 0x000ee20000000a00 */
[----:B01----:R-:W-:-:S07]  /*0170*/  IMAD.WIDE R2, R21, 0x4, R2 ;  /* 0x0000000415027825 */ /* 0x003fce00078e0202 */
[----:B------:R-:W0:Y:S01]  /*0180*/  LDC.64 R4, c[0x0][0x260] ;  /* 0x00009800ff047b82 */ /* 0x000e220000000a00 */
[----:B------:R-:W2:Y:S01]  /*0190*/  LDG.E.EL.64 R2, desc[UR4][R2.64] ;  /* 0x0000000402027981 */ /* 0x000ea2000c2e1b00 */
[----:B----4-:R-:W-:-:S04]  /*01a0*/  IMAD.WIDE R12, R0, 0x4, R12 ;  /* 0x00000004000c7825 */ /* 0x010fc800078e020c */
[----:B-----5:R-:W-:Y:S02]  /*01b0*/  IMAD.WIDE R14, R0, 0x4, R14 ;  /* 0x00000004000e7825 */ /* 0x020fe400078e020e */
[----:B------:R-:W4:Y:S02]  /*01c0*/  LDG.E.64 R12, desc[UR4][R12.64] ;  /* 0x000000040c0c7981 */ /* 0x000f24000c1e1b00 */
[C---:B------:R-:W-:Y:S02]  /*01d0*/  IMAD.WIDE R16, R21.reuse, 0x4, R16 ;  /* 0x0000000415107825 */ /* 0x040fe400078e0210 */
[----:B------:R-:W5:Y:S02]  /*01e0*/  LDG.E.64 R14, desc[UR4][R14.64] ;  /* 0x000000040e0e7981 */ /* 0x000f64000c1e1b00 */
[C---:B------:R-:W-:Y:S02]  /*01f0*/  IMAD.WIDE R18, R21.reuse, 0x4, R18 ;  /* 0x0000000415127825 */ /* 0x040fe400078e0212 */
[----:B------:R-:W4:Y:S02]  /*0200*/  LDG.E.EL.64 R16, desc[UR4][R16.64] ;  /* 0x0000000410107981 */ /* 0x000f24000c2e1b00 */
[----:B---3--:R-:W-:-:S02]  /*0210*/  IMAD.WIDE R24, R21, 0x4, R8 ;  /* 0x0000000415187825 */ /* 0x008fc400078e0208 */
[----:B------:R-:W5:Y:S02]  /*0220*/  LDG.E.EL.64 R18, desc[UR4][R18.64] ;  /* 0x0000000412127981 */ /* 0x000f64000c2e1b00 */
[----:B------:R-:W-:-:S04]  /*0230*/  IMAD.WIDE R22, R21, 0x4, R22 ;  /* 0x0000000415167825 */ /* 0x000fc800078e0216 */
[C---:B------:R-:W-:Y:S02]  /*0240*/  IMAD.WIDE R10, R21.reuse, 0x4, R10 ;  /* 0x00000004150a7825 */ /* 0x040fe400078e020a */
[----:B------:R-:W3:Y:S02]  /*0250*/  LDG.E.EL.64 R22, desc[UR4][R22.64] ;  /* 0x0000000416167981 */ /* 0x000ee4000c2e1b00 */
[----:B0-----:R-:W-:Y:S02]  /*0260*/  IMAD.WIDE R8, R21, 0x4, R4 ;  /* 0x0000000415087825 */ /* 0x001fe400078e0204 */
[----:B------:R0:W3:Y:S04]  /*0270*/  LDG.E.EL.64 R4, desc[UR4][R24.64] ;  /* 0x0000000418047981 */ /* 0x0000e8000c2e1b00 */
[----:B------:R-:W3:Y:S04]  /*0280*/  LDG.E.EL.64 R10, desc[UR4][R10.64] ;  /* 0x000000040a0a7981 */ /* 0x000ee8000c2e1b00 */
[----:B------:R-:W3:Y:S01]  /*0290*/  LDG.E.EL.64 R8, desc[UR4][R8.64] ;  /* 0x0000000408087981 */ /* 0x000ee2000c2e1b00 */
[----:B--2---:R-:W-:Y:S01]  /*02a0*/  FADD R6, R6, 9.9999997473787516356e-06 ;  /* 0x3727c5ac06067421 */ /* 0x004fe20000000000 */
[----:B------:R-:W-:-:S05]  /*02b0*/  FADD R7, R7, 9.9999997473787516356e-06 ;  /* 0x3727c5ac07077421 */ /* 0x000fca0000000000 */
[----:B------:R-:W1:Y:S01]  /*02c0*/  MUFU.SQRT R6, R6 ;  /* 0x0000000600067308 */ /* 0x000e620000002000 */
[----:B------:R-:W-:Y:S01]  /*02d0*/  FADD R20, R2, 9.9999997473787516356e-06 ;  /* 0x3727c5ac02147421 */ /* 0x000fe20000000000 */
[----:B------:R-:W-:-:S06]  /*02e0*/  FADD R3, R3, 9.9999997473787516356e-06 ;  /* 0x3727c5ac03037421 */ /* 0x000fcc0000000000 */
[----:B------:R-:W2:Y:S08]  /*02f0*/  MUFU.SQRT R21, R7 ;  /* 0x0000000700157308 */ /* 0x000eb00000002000 */
[----:B------:R-:W4:Y:S01]  /*0300*/  MUFU.SQRT R26, R20 ;  /* 0x00000014001a7308 */ /* 0x000f220000002000 */
[----:B-1----:R-:W-:-:S07]  /*0310*/  FSETP.GT.AND P6, PT, R6, 8.50705917302346158658e+37, PT ;  /* 0x7e8000000600780b */ /* 0x002fce0003fc4000 */
[----:B0-----:R-:W0:Y:S01]  /*0320*/  MUFU.SQRT R25, R3 ;  /* 0x0000000300197308 */ /* 0x001e220000002000 */
[----:B------:R-:W-:Y:S01]  /*0330*/  HFMA2.MMA R2, -RZ, RZ, 1.625, 0 ;  /* 0x3e800000ff027435 */ /* 0x000fe200000001ff */
[----:B------:R-:W-:Y:S02]  /*0340*/  FSETP.GEU.AND P5, PT, R6, 1.175494350822287508e-38, PT ;  /* 0x008000000600780b */ /* 0x000fe40003fae000 */
[C---:B--2---:R-:W-:Y:S02]  /*0350*/  FSETP.GT.AND P4, PT, R21.reuse, 8.50705917302346158658e+37, PT ;  /* 0x7e8000001500780b */ /* 0x044fe40003f84000 */
[C---:B----4-:R-:W-:Y:S02]  /*0360*/  FSETP.GT.AND P3, PT, R26.reuse, 8.50705917302346158658e+37, PT ;  /* 0x7e8000001a00780b */ /* 0x050fe40003f64000 */
[----:B------:R-:W-:Y:S01]  /*0370*/  FSETP.GEU.AND P0, PT, R26, 1.175494350822287508e-38, PT ;  /* 0x008000001a00780b */ /* 0x000fe20003f0e000 */
[----:B------:R-:W-:Y:S01]  /*0380*/  @P6 FMUL R6, R6, 0.25 ;  /* 0x3e80000006066820 */ /* 0x000fe20000400000 */
[----:B------:R-:W-:-:S02]  /*0390*/  FSETP.GEU.AND P2, PT, R21, 1.175494350822287508e-38, PT ;  /* 0x008000001500780b */ /* 0x000fc40003f4e000 */
[C---:B0-----:R-:W-:Y:S02]  /*03a0*/  FSETP.GT.AND P1, PT, R25.reuse, 8.50705917302346158658e+37, PT ;  /* 0x7e8000001900780b */ /* 0x041fe40003f24000 */
[----:B------:R-:W-:Y:S02]  /*03b0*/  FSEL R3, R2, 1, P6 ;  /* 0x3f80000002037808 */ /* 0x000fe40003000000 */
[----:B------:R-:W-:Y:S01]  /*03c0*/  FSETP.GEU.AND P6, PT, R25, 1.175494350822287508e-38, PT ;  /* 0x008000001900780b */ /* 0x000fe20003fce000 */
[----:B------:R-:W-:Y:S02]  /*03d0*/  @!P5 FMUL R6, R6, 16777216 ;  /* 0x4b8000000606d820 */ /* 0x000fe40000400000 */
[----:B------:R-:W-:Y:S01]  /*03e0*/  @P3 FMUL R26, R26, 0.25 ;  /* 0x3e8000001a1a3820 */ /* 0x000fe20000400000 */
[----:B------:R-:W-:Y:S01]  /*03f0*/  @P4 FMUL R21, R21, 0.25 ;  /* 0x3e80000015154820 */ /* 0x000fe20000400000 */
[----:B------:R-:W0:Y:S02]  /*0400*/  MUFU.RCP R20, R6 ;  /* 0x0000000600147308 */ /* 0x000e240000001000 */
[----:B------:R-:W-:Y:S01]  /*0410*/  @!P0 FMUL R26, R26, 16777216 ;  /* 0x4b8000001a1a8820 */ /* 0x000fe20000400000 */
[----:B------:R-:W-:Y:S01]  /*0420*/  @!P2 FMUL R21, R21, 16777216 ;  /* 0x4b8000001515a820 */ /* 0x000fe20000400000 */
[----:B------:R-:W-:-:S04]  /*0430*/  @P1 FMUL R25, R25, 0.25 ;  /* 0x3e80000019191820 */ /* 0x000fc80000400000 */
[----:B------:R-:W-:Y:S01]  /*0440*/  @!P6 FMUL R25, R25, 16777216 ;  /* 0x4b8000001919e820 */ /* 0x000fe20000400000 */
[----:B------:R-:W1:Y:S01]  /*0450*/  MUFU.RCP R7, R26 ;  /* 0x0000001a00077308 */ /* 0x000e620000001000 */
[----:B------:R-:W-:Y:S01]  /*0460*/  @!P5 FMUL R3, R3, 16777216 ;  /* 0x4b8000000303d820 */ /* 0x000fe20000400000 */
[----:B------:R-:W-:-:S06]  /*0470*/  FSEL R28, R2, 1, P3 ;  /* 0x3f800000021c7808 */ /* 0x000fcc0001800000 */
[----:B------:R-:W2:Y:S01]  /*0480*/  MUFU.RCP R21, R21 ;  /* 0x0000001500157308 */ /* 0x000ea20000001000 */
[----:B------:R-:W-:-:S07]  /*0490*/  FSEL R24, R2, 1, P4 ;  /* 0x3f80000002187808 */ /* 0x000fce0002000000 */
[----:B------:R-:W4:Y:S01]  /*04a0*/  MUFU.RCP R6, R25 ;  /* 0x0000001900067308 */ /* 0x000f220000001000 */
[----:B------:R-:W-:Y:S01]  /*04b0*/  FSEL R27, R2, 1, P1 ;  /* 0x3f800000021b7808 */ /* 0x000fe20000800000 */
[----:B0-----:R-:W-:Y:S01]  /*04c0*/  FMUL R20, R20, R3 ;  /* 0x0000000314147220 */ /* 0x001fe20000400000 */
[----:B------:R-:W-:Y:S01]  /*04d0*/  @!P0 FMUL R28, R28, 16777216 ;  /* 0x4b8000001c1c8820 */ /* 0x000fe20000400000 */
[----:B------:R-:W0:Y:S01]  /*04e0*/  LDC.64 R2, c[0x0][0x210] ;  /* 0x00008400ff027b82 */ /* 0x000e220000000a00 */
[----:B------:R-:W-:Y:S01]  /*04f0*/  @!P2 FMUL R24, R24, 16777216 ;  /* 0x4b8000001818a820 */ /* 0x000fe20000400000 */
[----:B------:R-:W-:Y:S01]  /*0500*/  @!P6 FMUL R27, R27, 16777216 ;  /* 0x4b8000001b1be820 */ /* 0x000fe20000400000 */
[----:B-1----:R-:W-:Y:S01]  /*0510*/  FMUL R7, R7, R28 ;  /* 0x0000001c07077220 */ /* 0x002fe20000400000 */
[----:B------:R-:W-:Y:S01]  /*0520*/  FADD R29, R12, -R16 ;  /* 0x800000100c1d7221 */ /* 0x000fe20000000000 */
[----:B-----5:R-:W-:Y:S01]  /*0530*/  FADD R14, R14, -R18 ;  /* 0x800000120e0e7221 */ /* 0x020fe20000000000 */
[----:B--2---:R-:W-:Y:S01]  /*0540*/  FMUL R21, R21, R24 ;  /* 0x0000001815157220 */ /* 0x004fe20000400000 */
[----:B------:R-:W-:Y:S01]  /*0550*/  FADD R12, R13, -R17 ;  /* 0x800000110d0c7221 */ /* 0x000fe20000000000 */
[----:B------:R-:W-:Y:S01]  /*0560*/  FADD R15, R15, -R19 ;  /* 0x800000130f0f7221 */ /* 0x000fe20000000000 */
[----:B------:R-:W-:Y:S01]  /*0570*/  FMUL R29, R20, R29 ;  /* 0x0000001d141d7220 */ /* 0x000fe20000400000 */
[----:B------:R-:W-:Y:S01]  /*0580*/  FMUL R7, R7, R14 ;  /* 0x0000000e07077220 */ /* 0x000fe20000400000 */
[----:B----4-:R-:W-:Y:S01]  /*0590*/  FMUL R6, R6, R27 ;  /* 0x0000001b06067220 */ /* 0x010fe20000400000 */
[----:B------:R-:W-:Y:S01]  /*05a0*/  FMUL R12, R21, R12 ;  /* 0x0000000c150c7220 */ /* 0x000fe20000400000 */
[----:B---3--:R-:W-:Y:S01]  /*05b0*/  FFMA R4, R22, R29, R4 ;  /* 0x0000001d16047223 */ /* 0x008fe20000000004 */
[----:B------:R-:W-:Y:S01]  /*05c0*/  FFMA R7, R10, R7, R8 ;  /* 0x000000070a077223 */ /* 0x000fe20000000008 */
[----:B------:R-:W-:Y:S01]  /*05d0*/  FMUL R6, R6, R15 ;  /* 0x0000000f06067220 */ /* 0x000fe20000400000 */
[----:B------:R-:W-:-:S03]  /*05e0*/  FFMA R5, R23, R12, R5 ;  /* 0x0000000c17057223 */ /* 0x000fc60000000005 */
[----:B------:R-:W-:Y:S01]  /*05f0*/  FFMA R6, R11, R6, R9 ;  /* 0x000000060b067223 */ /* 0x000fe20000000009 */
[C---:B------:R-:W-:Y:S01]  /*0600*/  FSETP.GEU.AND P0, PT, R4.reuse, -R7, PT ;  /* 0x800000070400720b */ /* 0x040fe20003f0e000 */
[----:B------:R-:W-:Y:S02]  /*0610*/  FADD R4, R4, R7 ;  /* 0x0000000704047221 */ /* 0x000fe40000000000 */
[C---:B------:R-:W-:Y:S01]  /*0620*/  FADD R7, R5.reuse, R6 ;  /* 0x0000000605077221 */ /* 0x040fe20000000000 */
[----:B------:R-:W-:Y:S01]  /*0630*/  FSETP.GEU.AND P1, PT, R5, -R6, PT ;  /* 0x800000060500720b */ /* 0x000fe20003f2e000 */
[----:B0-----:R-:W-:Y:S01]  /*0640*/  IMAD.WIDE R2, R0, 0x4, R2 ;  /* 0x0000000400027825 */ /* 0x001fe200078e0202 */
[----:B------:R-:W-:Y:S02]  /*0650*/  FSEL R4, R4, RZ, P0 ;  /* 0x000000ff04047208 */ /* 0x000fe40000000000 */
[----:B------:R-:W-:-:S05]  /*0660*/  FSEL R5, R7, RZ, P1 ;  /* 0x000000ff07057208 */ /* 0x000fca0000800000 */
[----:B------:R-:W-:Y:S01]  /*0670*/  STG.E.64 desc[UR4][R2.64], R4 ;  /* 0x0000000402007986 */ /* 0x000fe2000c101b04 */
[----:B------:R-:W-:Y:S05]  /*0680*/  EXIT ;  /* 0x000000000000794d */ /* 0x000fea0003800000 */
.L_x_0:
[----:B------:R-:W-:-:S00]  /*0690*/  BRA `(.L_x_0) ;  /* 0xfffffffc00fc7947 */ /* 0x000fc0000383ffff */
[----:B------:R-:W-:-:S00]  /*06a0*/  NOP ;  /* 0x0000000000007918 */ /* 0x000fc00000000000 */
        /* <DEDUP_REMOVED lines=13> */
.L_x_1:


//--------------------- .nv.global.init           --------------------------
	.section	.nv.global.init,"aw",@progbits
.nv.global.init:
	.type		_$_str,@object
	.size		_$_str,(_$_str_$_2 - _$_str)
_$_str:
        /*0000*/ 	.byte	0x5f, 0x5f, 0x43, 0x55, 0x44, 0x41, 0x5f, 0x46, 0x54, 0x5a, 0x00
	.type		_$_str_$_2,@object
	.size		_$_str_$_2,(.L_1 - _$_str_$_2)
_$_str_$_2:
        /*000b*/ 	.byte	0x5f, 0x5f, 0x43, 0x55, 0x44, 0x41, 0x5f, 0x50, 0x52, 0x45, 0x43, 0x5f, 0x53, 0x51, 0x52, 0x54
        /*001b*/ 	.byte	0x00
.L_1:


//--------------------- .nv.constant0.triton_poi_fused__native_batch_norm_legit_no_training_add_relu_12 --------------------------
	.section	.nv.constant0.triton_poi_fused__native_batch_norm_legit_no_training_add_relu_12,"a",@progbits
	.sectionflags	@""
	.align	4
.nv.constant0.triton_poi_fused__native_batch_norm_legit_no_training_add_relu_12:
	.zero		620
